	.headerflags	@"EF_CUDA_TEXMODE_UNIFIED EF_CUDA_64BIT_ADDRESS EF_CUDA_ACCELERATORS EF_CUDA_SM90 EF_CUDA_VIRTUAL_SM(EF_CUDA_SM90)"
	.elftype	@"ET_EXEC"


//--------------------- .nv.info                  --------------------------
	.section	.nv.info,"",@"SHT_CUDA_INFO"
	.align	4


	//----- nvinfo : EIATTR_REGCOUNT
	.align		4
        /*0000*/ 	.byte	0x04, 0x2f
        /*0002*/ 	.short	(.L_1 - .L_0)
	.align		4
.L_0:
        /*0004*/ 	.word	index@(triton_poi_fused__to_copy_12)
        /*0008*/ 	.word	0x00000008


	//----- nvinfo : EIATTR_MIN_STACK_SIZE
	.align		4
.L_1:
        /*000c*/ 	.byte	0x04, 0x12
        /*000e*/ 	.short	(.L_3 - .L_2)
	.align		4
.L_2:
        /*0010*/ 	.word	index@(triton_poi_fused__to_copy_12)
        /*0014*/ 	.word	0x00000000


	//----- nvinfo : EIATTR_FRAME_SIZE
	.align		4
.L_3:
        /*0018*/ 	.byte	0x04, 0x11
        /*001a*/ 	.short	(.L_5 - .L_4)
	.align		4
.L_4:
        /*001c*/ 	.word	index@(triton_poi_fused__to_copy_12)
        /*0020*/ 	.word	0x00000000


	//----- nvinfo : EIATTR_MIN_STACK_SIZE
	.align		4
.L_5:
        /*0024*/ 	.byte	0x04, 0x12
        /*0026*/ 	.short	(.L_7 - .L_6)
	.align		4
.L_6:
        /*0028*/ 	.word	index@(triton_poi_fused__to_copy_12)
        /*002c*/ 	.word	0x00000000
.L_7:


//--------------------- .nv.info.triton_poi_fused__to_copy_12 --------------------------
	.section	.nv.info.triton_poi_fused__to_copy_12,"",@"SHT_CUDA_INFO"
	.sectionflags	@""
	.align	4


	//----- nvinfo : EIATTR_CUDA_API_VERSION
	.align		4
        /*0000*/ 	.byte	0x04, 0x37
        /*0002*/ 	.short	(.L_9 - .L_8)
.L_8:
        /*0004*/ 	.word	0x0000007c


	//----- nvinfo : EIATTR_KPARAM_INFO
	.align		4
.L_9:
        /*0008*/ 	.byte	0x04, 0x17
        /*000a*/ 	.short	(.L_11 - .L_10)
.L_10:
        /*000c*/ 	.word	0x00000000
        /*0010*/ 	.short	0x0001
        /*0012*/ 	.short	0x0008
        /*0014*/ 	.byte	0x00, 0xf0, 0x11, 0x00


	//----- nvinfo : EIATTR_KPARAM_INFO
	.align		4
.L_11:
        /*0018*/ 	.byte	0x04, 0x17
        /*001a*/ 	.short	(.L_13 - .L_12)
.L_12:
        /*001c*/ 	.word	0x00000000
        /*0020*/ 	.short	0x0000
        /*0022*/ 	.short	0x0000
        /*0024*/ 	.byte	0x00, 0xf4, 0x21, 0x00


	//----- nvinfo : EIATTR_SPARSE_MMA_MASK
	.align		4
.L_13:
        /*0028*/ 	.byte	0x03, 0x50
        /*002a*/ 	.short	0x0000


	//----- nvinfo : EIATTR_MAXREG_COUNT
	.align		4
        /*002c*/ 	.byte	0x03, 0x1b
        /*002e*/ 	.short	0x00ff


	//----- nvinfo : EIATTR_EXIT_INSTR_OFFSETS
	.align		4
        /*0030*/ 	.byte	0x04, 0x1c
        /*0032*/ 	.short	(.L_15 - .L_14)


	//   ....[0]....
.L_14:
        /*0034*/ 	.word	0x00000090


	//   ....[1]....
        /*0038*/ 	.word	0x000000c0


	//----- nvinfo : EIATTR_REQNTID
	.align		4
.L_15:
        /*003c*/ 	.byte	0x04, 0x10
        /*003e*/ 	.short	(.L_17 - .L_16)
.L_16:
        /*0040*/ 	.word	0x00000020
        /*0044*/ 	.word	0x00000001
        /*0048*/ 	.word	0x00000001


	//----- nvinfo : EIATTR_CBANK_PARAM_SIZE
	.align		4
.L_17:
        /*004c*/ 	.byte	0x03, 0x19
        /*004e*/ 	.short	0x000c


	//----- nvinfo : EIATTR_PARAM_CBANK
	.align		4
        /*0050*/ 	.byte	0x04, 0x0a
        /*0052*/ 	.short	(.L_19 - .L_18)
	.align		4
.L_18:
        /*0054*/ 	.word	index@(.nv.constant0.triton_poi_fused__to_copy_12)
        /*0058*/ 	.short	0x0210
        /*005a*/ 	.short	0x000c


	//----- nvinfo : EIATTR_SW_WAR
	.align		4
.L_19:
        /*005c*/ 	.byte	0x04, 0x36
        /*005e*/ 	.short	(.L_21 - .L_20)
.L_20:
        /*0060*/ 	.word	0x00000008
.L_21:


//--------------------- .nv.callgraph             --------------------------
	.section	.nv.callgraph,"",@"SHT_CUDA_CALLGRAPH"
	.align	4
	.sectionentsize	8
	.align		4
        /*0000*/ 	.word	0x00000000
	.align		4
        /*0004*/ 	.word	0xffffffff
	.align		4
        /*0008*/ 	.word	0x00000000
	.align		4
        /*000c*/ 	.word	0xfffffffe
	.align		4
        /*0010*/ 	.word	0x00000000
	.align		4
        /*0014*/ 	.word	0xfffffffd
	.align		4
        /*0018*/ 	.word	0x00000000
	.align		4
        /*001c*/ 	.word	0xfffffffc


//--------------------- .text.triton_poi_fused__to_copy_12 --------------------------
	.section	.text.triton_poi_fused__to_copy_12,"ax",@progbits
	.align	128
        .global         triton_poi_fused__to_copy_12
        .type           triton_poi_fused__to_copy_12,@function
        .size           triton_poi_fused__to_copy_12,(.L_x_1 - triton_poi_fused__to_copy_12)
        .other          triton_poi_fused__to_copy_12,@"STO_CUDA_ENTRY STV_DEFAULT"
triton_poi_fused__to_copy_12:
.text.triton_poi_fused__to_copy_12:
[----:B------:R-:W0:Y:S02]  /*0000*/  LDC R1, c[0x0][0x28] ;  /* 0x00000a00ff017b82 */ /* 0x000e240000000800 */
[----:B------:R-:W1:Y:S01]  /*0010*/  S2R R4, SR_TID.X ;  /* 0x0000000000047919 */ /* 0x000e620000002100 */
[----:B------:R-:W2:Y:S01]  /*0020*/  LDC.64 R2, c[0x0][0x210] ;  /* 0x00008400ff027b82 */ /* 0x000ea20000000a00 */
[----:B------:R-:W3:Y:S01]  /*0030*/  S2R R5, SR_CTAID.X ;  /* 0x0000000000057919 */ /* 0x000ee20000002500 */
[C---:B-1----:R-:W-:Y:S02]  /*0040*/  LOP3.LUT R0, R4.reuse, 0x3, RZ, 0xc0, !PT ;  /* 0x0000000304007812 */ /* 0x042fe400078ec0ff */
[----:B------:R-:W-:-:S03]  /*0050*/  LOP3.LUT P0, RZ, R4, 0x1c, RZ, 0xc0, !PT ;  /* 0x0000001c04ff7812 */ /* 0x000fc6000780c0ff */
[----:B---3--:R-:W-:-:S04]  /*0060*/  IMAD R5, R5, 0x4, R0 ;  /* 0x0000000405057824 */ /* 0x008fc800078e0200 */
[C---:B--2---:R-:W-:Y:S01]  /*0070*/  IMAD.WIDE R2, R5.reuse, 0x8, R2 ;  /* 0x0000000805027825 */ /* 0x044fe200078e0202 */
[----:B------:R-:W-:-:S13]  /*0080*/  ISETP.LT.AND P0, PT, R5, 0x4, !P0 ;  /* 0x000000040500780c */ /* 0x000fda0004701270 */
[----:B------:R-:W-:Y:S05]  /*0090*/  @!P0 EXIT ;  /* 0x000000000000894d */ /* 0x000fea0003800000 */
[----:B------:R-:W-:Y:S02]  /*00a0*/  ULDC.64 UR4, c[0x0][0x208] ;  /* 0x0000820000047ab9 */ /* 0x000fe40000000a00 */
[----:B------:R-:W-:Y:S01]  /*00b0*/  STG.E.64 desc[UR4][R2.64], RZ ;  /* 0x000000ff02007986 */ /* 0x000fe2000c101b04 */
[----:B------:R-:W-:Y:S05]  /*00c0*/  EXIT ;  /* 0x000000000000794d */ /* 0x000fea0003800000 */
.L_x_0:
[----:B------:R-:W-:-:S00]  /*00d0*/  BRA `(.L_x_0) ;  /* 0xfffffffc00fc7947 */ /* 0x000fc0000383ffff */
[----:B------:R-:W-:-:S00]  /*00e0*/  NOP ;  /* 0x0000000000007918 */ /* 0x000fc00000000000 */
        /* <DEDUP_REMOVED lines=9> */
.L_x_1:


//--------------------- .nv.constant0.triton_poi_fused__to_copy_12 --------------------------
	.section	.nv.constant0.triton_poi_fused__to_copy_12,"a",@progbits
	.sectionflags	@""
	.align	4
.nv.constant0.triton_poi_fused__to_copy_12:
	.zero		540
